//
// Generated by NVIDIA NVVM Compiler
//
// Compiler Build ID: CL-36424714
// Cuda compilation tools, release 13.0, V13.0.88
// Based on NVVM 20.0.0
//

.version 9.0
.target sm_100
.address_size 64

	// .globl	_Z4multPiS_S_

.visible .entry _Z4multPiS_S_(
	.param .u64 .ptr .align 1 _Z4multPiS_S__param_0,
	.param .u64 .ptr .align 1 _Z4multPiS_S__param_1,
	.param .u64 .ptr .align 1 _Z4multPiS_S__param_2
)
{
	.reg .b32 	%r<4>;
	.reg .b64 	%rd<7>;

	ld.param.u64 	%rd1, [_Z4multPiS_S__param_0];
	ld.param.u64 	%rd2, [_Z4multPiS_S__param_1];
	ld.param.u64 	%rd3, [_Z4multPiS_S__param_2];
	cvta.to.global.u64 	%rd4, %rd3;
	cvta.to.global.u64 	%rd5, %rd2;
	cvta.to.global.u64 	%rd6, %rd1;
	ld.global.u32 	%r1, [%rd6];
	ld.global.u32 	%r2, [%rd5];
	mul.lo.s32 	%r3, %r2, %r1;
	st.global.u32 	[%rd4], %r3;
	ret;

}


// ===== COMPILED SASS (sm_100) =====

	.target	sm_100

	.elftype	@"ET_EXEC"


//--------------------- .note.nv.tkinfo           --------------------------
	.section	.note.nv.tkinfo,"",@"SHT_NOTE"
	.sectionflags	@"SHF_NOTE_NV_TKINFO"
	.tkinfo
        /*0018*/ 	.word	0x00000002
        /*0030*/ 	.string	""
        /*0030*/ 	.string	"ptxas"
        /*0030*/ 	.string	"Cuda compilation tools, release 13.0, V13.0.88"
        /*0030*/ 	.string	"Build cuda_13.0.r13.0/compiler.36424714_0"
        /*0030*/ 	.string	"-arch sm_100 -m 64 "



//--------------------- .note.nv.cuinfo           --------------------------
	.section	.note.nv.cuinfo,"",@"SHT_NOTE"
	.sectionflags	@"SHF_NOTE_NV_CUINFO"
        /*0018*/ 	.short	0x0002
        /*001a*/ 	.short	0x0064
        /*001c*/ 	.short	0x0082
	.zero		2


//--------------------- .nv.info                  --------------------------
	.section	.nv.info,"",@"SHT_CUDA_INFO"
	.align	4


	//----- nvinfo : EIATTR_REGCOUNT
	.align		4
        /*0000*/ 	.byte	0x04, 0x2f
        /*0002*/ 	.short	(.L_1 - .L_0)
	.align		4
.L_0:
        /*0004*/ 	.word	index@(_Z4multPiS_S_)
        /*0008*/ 	.word	0x0000000c


	//----- nvinfo : EIATTR_FRAME_SIZE
	.align		4
.L_1:
        /*000c*/ 	.byte	0x04, 0x11
        /*000e*/ 	.short	(.L_3 - .L_2)
	.align		4
.L_2:
        /*0010*/ 	.word	index@(_Z4multPiS_S_)
        /*0014*/ 	.word	0x00000000


	//----- nvinfo : EIATTR_MIN_STACK_SIZE
	.align		4
.L_3:
        /*0018*/ 	.byte	0x04, 0x12
        /*001a*/ 	.short	(.L_5 - .L_4)
	.align		4
.L_4:
        /*001c*/ 	.word	index@(_Z4multPiS_S_)
        /*0020*/ 	.word	0x00000000
.L_5:


//--------------------- .nv.compat                --------------------------
	.section	.nv.compat,"",@"SHT_CUDA_COMPAT_INFO"
	.align	4
        /*0000*/ 	.byte	0x02, 0x09, 0x00, 0x00, 0x02, 0x02, 0x01, 0x00, 0x02, 0x05, 0x05, 0x00, 0x03, 0x07, 0x01, 0x01
        /*0010*/ 	.byte	0x02, 0x03, 0x00, 0x00, 0x02, 0x06, 0x01, 0x00, 0x04, 0x0b, 0x08, 0x00, 0x09, 0x00, 0x00, 0x00
        /*0020*/ 	.byte	0x00, 0x00, 0x00, 0x00


//--------------------- .nv.info._Z4multPiS_S_    --------------------------
	.section	.nv.info._Z4multPiS_S_,"",@"SHT_CUDA_INFO"
	.sectionflags	@""
	.align	4


	//----- nvinfo : EIATTR_CUDA_API_VERSION
	.align		4
        /*0000*/ 	.byte	0x04, 0x37
        /*0002*/ 	.short	(.L_7 - .L_6)
.L_6:
        /*0004*/ 	.word	0x00000082


	//----- nvinfo : EIATTR_KPARAM_INFO
	.align		4
.L_7:
        /*0008*/ 	.byte	0x04, 0x17
        /*000a*/ 	.short	(.L_9 - .L_8)
.L_8:
        /*000c*/ 	.word	0x00000000
        /*0010*/ 	.short	0x0002
        /*0012*/ 	.short	0x0010
        /*0014*/ 	.byte	0x00, 0xf5, 0x21, 0x00


	//----- nvinfo : EIATTR_KPARAM_INFO
	.align		4
.L_9:
        /*0018*/ 	.byte	0x04, 0x17
        /*001a*/ 	.short	(.L_11 - .L_10)
.L_10:
        /*001c*/ 	.word	0x00000000
        /*0020*/ 	.short	0x0001
        /*0022*/ 	.short	0x0008
        /*0024*/ 	.byte	0x00, 0xf5, 0x21, 0x00


	//----- nvinfo : EIATTR_KPARAM_INFO
	.align		4
.L_11:
        /*0028*/ 	.byte	0x04, 0x17
        /*002a*/ 	.short	(.L_13 - .L_12)
.L_12:
        /*002c*/ 	.word	0x00000000
        /*0030*/ 	.short	0x0000
        /*0032*/ 	.short	0x0000
        /*0034*/ 	.byte	0x00, 0xf5, 0x21, 0x00


	//----- nvinfo : EIATTR_SPARSE_MMA_MASK
	.align		4
.L_13:
        /*0038*/ 	.byte	0x03, 0x50
        /*003a*/ 	.short	0x0000


	//----- nvinfo : EIATTR_MAXREG_COUNT
	.align		4
        /*003c*/ 	.byte	0x03, 0x1b
        /*003e*/ 	.short	0x00ff


	//----- nvinfo : EIATTR_MERCURY_ISA_VERSION
	.align		4
        /*0040*/ 	.byte	0x03, 0x5f
        /*0042*/ 	.short	0x0101


	//----- nvinfo : EIATTR_VRC_CTA_INIT_COUNT
	.align		4
        /*0044*/ 	.byte	0x02, 0x4a
	.zero		1
	.zero		1


	//----- nvinfo : EIATTR_EXIT_INSTR_OFFSETS
	.align		4
        /*0048*/ 	.byte	0x04, 0x1c
        /*004a*/ 	.short	(.L_15 - .L_14)


	//   ....[0]....
.L_14:
        /*004c*/ 	.word	0x00000090


	//----- nvinfo : EIATTR_CBANK_PARAM_SIZE
	.align		4
.L_15:
        /*0050*/ 	.byte	0x03, 0x19
        /*0052*/ 	.short	0x0018


	//----- nvinfo : EIATTR_PARAM_CBANK
	.align		4
        /*0054*/ 	.byte	0x04, 0x0a
        /*0056*/ 	.short	(.L_17 - .L_16)
	.align		4
.L_16:
        /*0058*/ 	.word	index@(.nv.constant0._Z4multPiS_S_)
        /*005c*/ 	.short	0x0380
        /*005e*/ 	.short	0x0018


	//----- nvinfo : EIATTR_SW_WAR
	.align		4
.L_17:
        /*0060*/ 	.byte	0x04, 0x36
        /*0062*/ 	.short	(.L_19 - .L_18)
.L_18:
        /*0064*/ 	.word	0x00000008
.L_19:


//--------------------- .nv.callgraph             --------------------------
	.section	.nv.callgraph,"",@"SHT_CUDA_CALLGRAPH"
	.align	4
	.sectionentsize	8
	.align		4
        /*0000*/ 	.word	0x00000000
	.align		4
        /*0004*/ 	.word	0xffffffff
	.align		4
        /*0008*/ 	.word	0x00000000
	.align		4
        /*000c*/ 	.word	0xfffffffe
	.align		4
        /*0010*/ 	.word	0x00000000
	.align		4
        /*0014*/ 	.word	0xfffffffd
	.align		4
        /*0018*/ 	.word	0x00000000
	.align		4
        /*001c*/ 	.word	0xfffffffc


//--------------------- .text._Z4multPiS_S_       --------------------------
	.section	.text._Z4multPiS_S_,"ax",@progbits
	.align	128
        .global         _Z4multPiS_S_
        .type           _Z4multPiS_S_,@function
        .size           _Z4multPiS_S_,(.L_x_1 - _Z4multPiS_S_)
        .other          _Z4multPiS_S_,@"STO_CUDA_ENTRY STV_DEFAULT"
_Z4multPiS_S_:
.text._Z4multPiS_S_:
[----:B------:R-:W-:Y:S08]  /*0000*/  LDC R1, c[0x0][0x37c] ;  /* 0x0000df00ff017b82 */ /* 0x000ff00000000800 */
[----:B------:R-:W0:Y:S01]  /*0010*/  LDC.64 R2, c[0x0][0x380] ;  /* 0x0000e000ff027b82 */ /* 0x000e220000000a00 */
[----:B------:R-:W0:Y:S07]  /*0020*/  LDCU.64 UR4, c[0x0][0x358] ;  /* 0x00006b00ff0477ac */ /* 0x000e2e0008000a00 */
[----:B------:R-:W1:Y:S01]  /*0030*/  LDC.64 R4, c[0x0][0x388] ;  /* 0x0000e200ff047b82 */ /* 0x000e620000000a00 */
[----:B0-----:R-:W2:Y:S04]  /*0040*/  LDG.E R2, desc[UR4][R2.64] ;  /* 0x0000000402027981 */ /* 0x001ea8000c1e1900 */
[----:B-1----:R-:W2:Y:S03]  /*0050*/  LDG.E R5, desc[UR4][R4.64] ;  /* 0x0000000404057981 */ /* 0x002ea6000c1e1900 */
[----:B------:R-:W0:Y:S01]  /*0060*/  LDC.64 R6, c[0x0][0x390] ;  /* 0x0000e400ff067b82 */ /* 0x000e220000000a00 */
[----:B--2---:R-:W-:-:S05]  /*0070*/  IMAD R9, R2, R5, RZ ;  /* 0x0000000502097224 */ /* 0x004fca00078e02ff */
[----:B0-----:R-:W-:Y:S01]  /*0080*/  STG.E desc[UR4][R6.64], R9 ;  /* 0x0000000906007986 */ /* 0x001fe2000c101904 */
[----:B------:R-:W-:Y:S05]  /*0090*/  EXIT ;  /* 0x000000000000794d */ /* 0x000fea0003800000 */
.L_x_0:
[----:B------:R-:W-:-:S00]  /*00a0*/  BRA `(.L_x_0) ;  /* 0xfffffffc00fc7947 */ /* 0x000fc0000383ffff */
[----:B------:R-:W-:-:S00]  /*00b0*/  NOP ;  /* 0x0000000000007918 */ /* 0x000fc00000000000 */
        /* <DEDUP_REMOVED lines=12> */
.L_x_1:


//--------------------- .nv.shared.reserved.0     --------------------------
	.section	.nv.shared.reserved.0,"aw",@nobits
	.weak		__nv_reservedSMEM_offset_0_alias
	.size		__nv_reservedSMEM_offset_0_alias, 0, 64
	.other		__nv_reservedSMEM_offset_0_alias,@"STO_CUDA_RESERVED_SHARED STV_DEFAULT"
__nv_reservedSMEM_offset_0_alias:
	.zero		0
	.zero		64


//--------------------- .nv.constant0._Z4multPiS_S_ --------------------------
	.section	.nv.constant0._Z4multPiS_S_,"a",@progbits
	.sectionflags	@""
	.align	4
.nv.constant0._Z4multPiS_S_:
	.zero		920


//--------------------- SYMBOLS --------------------------

	.type		.nv.reservedSmem.offset0,@object
	.size		.nv.reservedSmem.offset0,0x4
